	.headerflags	@"EF_CUDA_TEXMODE_UNIFIED EF_CUDA_64BIT_ADDRESS EF_CUDA_ACCELERATORS EF_CUDA_SM90 EF_CUDA_VIRTUAL_SM(EF_CUDA_SM90)"
	.elftype	@"ET_EXEC"


//--------------------- .nv.info                  --------------------------
	.section	.nv.info,"",@"SHT_CUDA_INFO"
	.align	4


	//----- nvinfo : EIATTR_REGCOUNT
	.align		4
        /*0000*/ 	.byte	0x04, 0x2f
        /*0002*/ 	.short	(.L_3 - .L_2)
	.align		4
.L_2:
        /*0004*/ 	.word	index@(triton_poi_fused__native_batch_norm_legit_no_training_add_div_hardtanh_mul_25)
        /*0008*/ 	.word	0x00000018


	//----- nvinfo : EIATTR_MIN_STACK_SIZE
	.align		4
.L_3:
        /*000c*/ 	.byte	0x04, 0x12
        /*000e*/ 	.short	(.L_5 - .L_4)
	.align		4
.L_4:
        /*0010*/ 	.word	index@(triton_poi_fused__native_batch_norm_legit_no_training_add_div_hardtanh_mul_25)
        /*0014*/ 	.word	0x00000000


	//----- nvinfo : EIATTR_FRAME_SIZE
	.align		4
.L_5:
        /*0018*/ 	.byte	0x04, 0x11
        /*001a*/ 	.short	(.L_7 - .L_6)
	.align		4
.L_6:
        /*001c*/ 	.word	index@(triton_poi_fused__native_batch_norm_legit_no_training_add_div_hardtanh_mul_25)
        /*0020*/ 	.word	0x00000000


	//----- nvinfo : EIATTR_MIN_STACK_SIZE
	.align		4
.L_7:
        /*0024*/ 	.byte	0x04, 0x12
        /*0026*/ 	.short	(.L_9 - .L_8)
	.align		4
.L_8:
        /*0028*/ 	.word	index@(triton_poi_fused__native_batch_norm_legit_no_training_add_div_hardtanh_mul_25)
        /*002c*/ 	.word	0x00000000
.L_9:


//--------------------- .nv.info.triton_poi_fused__native_batch_norm_legit_no_training_add_div_hardtanh_mul_25 --------------------------
	.section	.nv.info.triton_poi_fused__native_batch_norm_legit_no_training_add_div_hardtanh_mul_25,"",@"SHT_CUDA_INFO"
	.sectionflags	@""
	.align	4


	//----- nvinfo : EIATTR_CUDA_API_VERSION
	.align		4
        /*0000*/ 	.byte	0x04, 0x37
        /*0002*/ 	.short	(.L_11 - .L_10)
.L_10:
        /*0004*/ 	.word	0x0000007c


	//----- nvinfo : EIATTR_KPARAM_INFO
	.align		4
.L_11:
        /*0008*/ 	.byte	0x04, 0x17
        /*000a*/ 	.short	(.L_13 - .L_12)
.L_12:
        /*000c*/ 	.word	0x00000000
        /*0010*/ 	.short	0x0006
        /*0012*/ 	.short	0x0030
        /*0014*/ 	.byte	0x00, 0xf0, 0x11, 0x00


	//----- nvinfo : EIATTR_KPARAM_INFO
	.align		4
.L_13:
        /*0018*/ 	.byte	0x04, 0x17
        /*001a*/ 	.short	(.L_15 - .L_14)
.L_14:
        /*001c*/ 	.word	0x00000000
        /*0020*/ 	.short	0x0005
        /*0022*/ 	.short	0x0028
        /*0024*/ 	.byte	0x00, 0xf4, 0x21, 0x00


	//----- nvinfo : EIATTR_KPARAM_INFO
	.align		4
.L_15:
        /*0028*/ 	.byte	0x04, 0x17
        /*002a*/ 	.short	(.L_17 - .L_16)
.L_16:
        /*002c*/ 	.word	0x00000000
        /*0030*/ 	.short	0x0004
        /*0032*/ 	.short	0x0020
        /*0034*/ 	.byte	0x00, 0xf4, 0x21, 0x00


	//----- nvinfo : EIATTR_KPARAM_INFO
	.align		4
.L_17:
        /*0038*/ 	.byte	0x04, 0x17
        /*003a*/ 	.short	(.L_19 - .L_18)
.L_18:
        /*003c*/ 	.word	0x00000000
        /*0040*/ 	.short	0x0003
        /*0042*/ 	.short	0x0018
        /*0044*/ 	.byte	0x00, 0xf4, 0x21, 0x00


	//----- nvinfo : EIATTR_KPARAM_INFO
	.align		4
.L_19:
        /*0048*/ 	.byte	0x04, 0x17
        /*004a*/ 	.short	(.L_21 - .L_20)
.L_20:
        /*004c*/ 	.word	0x00000000
        /*0050*/ 	.short	0x0002
        /*0052*/ 	.short	0x0010
        /*0054*/ 	.byte	0x00, 0xf4, 0x21, 0x00


	//----- nvinfo : EIATTR_KPARAM_INFO
	.align		4
.L_21:
        /*0058*/ 	.byte	0x04, 0x17
        /*005a*/ 	.short	(.L_23 - .L_22)
.L_22:
        /*005c*/ 	.word	0x00000000
        /*0060*/ 	.short	0x0001
        /*0062*/ 	.short	0x0008
        /*0064*/ 	.byte	0x00, 0xf4, 0x21, 0x00


	//----- nvinfo : EIATTR_KPARAM_INFO
	.align		4
.L_23:
        /*0068*/ 	.byte	0x04, 0x17
        /*006a*/ 	.short	(.L_25 - .L_24)
.L_24:
        /*006c*/ 	.word	0x00000000
        /*0070*/ 	.short	0x0000
        /*0072*/ 	.short	0x0000
        /*0074*/ 	.byte	0x00, 0xf4, 0x21, 0x00


	//----- nvinfo : EIATTR_SPARSE_MMA_MASK
	.align		4
.L_25:
        /*0078*/ 	.byte	0x03, 0x50
        /*007a*/ 	.short	0x0000


	//----- nvinfo : EIATTR_MAXREG_COUNT
	.align		4
        /*007c*/ 	.byte	0x03, 0x1b
        /*007e*/ 	.short	0x00ff


	//----- nvinfo : EIATTR_EXIT_INSTR_OFFSETS
	.align		4
        /*0080*/ 	.byte	0x04, 0x1c
        /*0082*/ 	.short	(.L_27 - .L_26)


	//   ....[0]....
.L_26:
        /*0084*/ 	.word	0x000004c0


	//   ....[1]....
        /*0088*/ 	.word	0x00000500


	//----- nvinfo : EIATTR_REQNTID
	.align		4
.L_27:
        /*008c*/ 	.byte	0x04, 0x10
        /*008e*/ 	.short	(.L_29 - .L_28)
.L_28:
        /*0090*/ 	.word	0x00000080
        /*0094*/ 	.word	0x00000001
        /*0098*/ 	.word	0x00000001


	//----- nvinfo : EIATTR_CBANK_PARAM_SIZE
	.align		4
.L_29:
        /*009c*/ 	.byte	0x03, 0x19
        /*009e*/ 	.short	0x0034


	//----- nvinfo : EIATTR_PARAM_CBANK
	.align		4
        /*00a0*/ 	.byte	0x04, 0x0a
        /*00a2*/ 	.short	(.L_31 - .L_30)
	.align		4
.L_30:
        /*00a4*/ 	.word	index@(.nv.constant0.triton_poi_fused__native_batch_norm_legit_no_training_add_div_hardtanh_mul_25)
        /*00a8*/ 	.short	0x0210
        /*00aa*/ 	.short	0x0034


	//----- nvinfo : EIATTR_SW_WAR
	.align		4
.L_31:
        /*00ac*/ 	.byte	0x04, 0x36
        /*00ae*/ 	.short	(.L_33 - .L_32)
.L_32:
        /*00b0*/ 	.word	0x00000008
.L_33:


//--------------------- .nv.callgraph             --------------------------
	.section	.nv.callgraph,"",@"SHT_CUDA_CALLGRAPH"
	.align	4
	.sectionentsize	8
	.align		4
        /*0000*/ 	.word	0x00000000
	.align		4
        /*0004*/ 	.word	0xffffffff
	.align		4
        /*0008*/ 	.word	0x00000000
	.align		4
        /*000c*/ 	.word	0xfffffffe
	.align		4
        /*0010*/ 	.word	0x00000000
	.align		4
        /*0014*/ 	.word	0xfffffffd
	.align		4
        /*0018*/ 	.word	0x00000000
	.align		4
        /*001c*/ 	.word	0xfffffffc


//--------------------- .nv.constant4             --------------------------
	.section	.nv.constant4,"a",@progbits
	.align	8
	.align		8
.nv.constant4:
        /*0000*/ 	.dword	_$_str
	.align		8
        /*0008*/ 	.dword	_$_str_$_2


//--------------------- .text.triton_poi_fused__native_batch_norm_legit_no_training_add_div_hardtanh_mul_25 --------------------------
	.section	.text.triton_poi_fused__native_batch_norm_legit_no_training_add_div_hardtanh_mul_25,"ax",@progbits
	.align	128
        .global         triton_poi_fused__native_batch_norm_legit_no_training_add_div_hardtanh_mul_25
        .type           triton_poi_fused__native_batch_norm_legit_no_training_add_div_hardtanh_mul_25,@function
        .size           triton_poi_fused__native_batch_norm_legit_no_training_add_div_hardtanh_mul_25,(.L_x_1 - triton_poi_fused__native_batch_norm_legit_no_training_add_div_hardtanh_mul_25)
        .other          triton_poi_fused__native_batch_norm_legit_no_training_add_div_hardtanh_mul_25,@"STO_CUDA_ENTRY STV_DEFAULT"
triton_poi_fused__native_batch_norm_legit_no_training_add_div_hardtanh_mul_25:
.text.triton_poi_fused__native_batch_norm_legit_no_training_add_div_hardtanh_mul_25:
[----:B------:R-:W0:Y:S01]  /*0000*/  LDC R1, c[0x0][0x28] ;  /* 0x00000a00ff017b82 */ /* 0x000e220000000800 */
[----:B------:R-:W1:Y:S01]  /*0010*/  S2R R0, SR_TID.X ;  /* 0x0000000000007919 */ /* 0x000e620000002100 */
[----:B------:R-:W-:-:S06]  /*0020*/  HFMA2.MMA R2, -RZ, RZ, 0, 0 ;  /* 0x00000000ff027435 */ /* 0x000fcc00000001ff */
[----:B------:R-:W2:Y:S01]  /*0030*/  LDC.64 R10, c[0x0][0x228] ;  /* 0x00008a00ff0a7b82 */ /* 0x000ea20000000a00 */
[----:B------:R-:W-:Y:S01]  /*0040*/  ULDC.64 UR4, c[0x0][0x208] ;  /* 0x0000820000047ab9 */ /* 0x000fe20000000a00 */
[----:B------:R-:W3:Y:S06]  /*0050*/  S2R R3, SR_CTAID.X ;  /* 0x0000000000037919 */ /* 0x000eec0000002500 */
[----:B------:R-:W4:Y:S08]  /*0060*/  LDC.64 R16, c[0x0][0x220] ;  /* 0x00008800ff107b82 */ /* 0x000f300000000a00 */
[----:B------:R-:W5:Y:S08]  /*0070*/  LDC.64 R14, c[0x0][0x218] ;  /* 0x00008600ff0e7b82 */ /* 0x000f700000000a00 */
[----:B------:R-:W5:Y:S01]  /*0080*/  LDC.64 R18, c[0x0][0x230] ;  /* 0x00008c00ff127b82 */ /* 0x000f620000000a00 */
[----:B-1----:R-:W-:-:S07]  /*0090*/  SHF.L.U32 R0, R0, 0x1, RZ ;  /* 0x0000000100007819 */ /* 0x002fce00000006ff */
[----:B------:R-:W1:Y:S01]  /*00a0*/  LDC.64 R20, c[0x0][0x238] ;  /* 0x00008e00ff147b82 */ /* 0x000e620000000a00 */
[----:B------:R-:W-:-:S04]  /*00b0*/  LOP3.LUT R0, R0, 0xfe, RZ, 0xc0, !PT ;  /* 0x000000fe00007812 */ /* 0x000fc800078ec0ff */
[----:B---3--:R-:W-:-:S04]  /*00c0*/  LEA R3, R3, R0, 0x8 ;  /* 0x0000000003037211 */ /* 0x008fc800078e40ff */
[C---:B------:R-:W-:Y:S01]  /*00d0*/  ISETP.GE.AND P0, PT, R3.reuse, 0x7800, PT ;  /* 0x000078000300780c */ /* 0x040fe20003f06270 */
[----:B------:R-:W-:-:S05]  /*00e0*/  IMAD.HI R0, R3, -0x77777777, R2 ;  /* 0x8888888903007827 */ /* 0x000fca00078e0202 */
[----:B------:R-:W-:-:S04]  /*00f0*/  SHF.R.U32.HI R5, RZ, 0x1f, R0 ;  /* 0x0000001fff057819 */ /* 0x000fc80000011600 */
[----:B------:R-:W-:-:S05]  /*0100*/  LEA.HI.SX32 R5, R0, R5, 0x1a ;  /* 0x0000000500057211 */ /* 0x000fca00078fd2ff */
[----:B------:R-:W-:Y:S01]  /*0110*/  IMAD R13, R5, -0x78, R3 ;  /* 0xffffff88050d7824 */ /* 0x000fe200078e0203 */
[----:B------:R-:W-:-:S03]  /*0120*/  CS2R R4, SRZ ;  /* 0x0000000000047805 */ /* 0x000fc6000001ff00 */
[----:B--2---:R-:W-:-:S05]  /*0130*/  IMAD.WIDE R10, R13, 0x4, R10 ;  /* 0x000000040d0a7825 */ /* 0x004fca00078e020a */
[----:B------:R2:W3:Y:S01]  /*0140*/  @!P0 LDG.E.EL.64 R4, desc[UR4][R10.64] ;  /* 0x000000040a048981 */ /* 0x0004e2000c2e1b00 */
[----:B------:R-:W-:Y:S02]  /*0150*/  CS2R R6, SRZ ;  /* 0x0000000000067805 */ /* 0x000fe4000001ff00 */
[----:B------:R-:W-:Y:S01]  /*0160*/  CS2R R8, SRZ ;  /* 0x0000000000087805 */ /* 0x000fe2000001ff00 */
[----:B----4-:R-:W-:-:S04]  /*0170*/  IMAD.WIDE R16, R13, 0x4, R16 ;  /* 0x000000040d107825 */ /* 0x010fc800078e0210 */
[----:B-----5:R-:W-:Y:S01]  /*0180*/  IMAD.WIDE R14, R3, 0x4, R14 ;  /* 0x00000004030e7825 */ /* 0x020fe200078e020e */
[----:B------:R-:W4:Y:S01]  /*0190*/  @!P0 LDG.E.EL.64 R6, desc[UR4][R16.64] ;  /* 0x0000000410068981 */ /* 0x000f22000c2e1b00 */
[----:B--2---:R-:W-:Y:S02]  /*01a0*/  CS2R R10, SRZ ;  /* 0x00000000000a7805 */ /* 0x004fe4000001ff00 */
[C---:B0-----:R-:W-:Y:S01]  /*01b0*/  IMAD.WIDE R18, R13.reuse, 0x4, R18 ;  /* 0x000000040d127825 */ /* 0x041fe200078e0212 */
[----:B------:R0:W4:Y:S03]  /*01c0*/  @!P0 LDG.E.64 R8, desc[UR4][R14.64] ;  /* 0x000000040e088981 */ /* 0x000126000c1e1b00 */
[----:B-1----:R-:W-:Y:S01]  /*01d0*/  IMAD.WIDE R20, R13, 0x4, R20 ;  /* 0x000000040d147825 */ /* 0x002fe200078e0214 */
[----:B------:R-:W-:-:S04]  /*01e0*/  CS2R R12, SRZ ;  /* 0x00000000000c7805 */ /* 0x000fc8000001ff00 */
[----:B------:R-:W2:Y:S04]  /*01f0*/  @!P0 LDG.E.EL.64 R10, desc[UR4][R20.64] ;  /* 0x00000004140a8981 */ /* 0x000ea8000c2e1b00 */
[----:B------:R-:W2:Y:S01]  /*0200*/  @!P0 LDG.E.EL.64 R12, desc[UR4][R18.64] ;  /* 0x00000004120c8981 */ /* 0x000ea2000c2e1b00 */
[----:B0-----:R-:W-:Y:S01]  /*0210*/  MOV R15, 0x3e800000 ;  /* 0x3e800000000f7802 */ /* 0x001fe20000000f00 */
[----:B---3--:R-:W-:Y:S01]  /*0220*/  FADD R4, R4, 9.9999997473787516356e-06 ;  /* 0x3727c5ac04047421 */ /* 0x008fe20000000000 */
[----:B------:R-:W-:-:S03]  /*0230*/  FADD R5, R5, 9.9999997473787516356e-06 ;  /* 0x3727c5ac05057421 */ /* 0x000fc60000000000 */
[----:B------:R-:W0:Y:S08]  /*0240*/  MUFU.SQRT R0, R4 ;  /* 0x0000000400007308 */ /* 0x000e300000002000 */
[----:B------:R-:W1:Y:S01]  /*0250*/  MUFU.SQRT R2, R5 ;  /* 0x0000000500027308 */ /* 0x000e620000002000 */
[C---:B0-----:R-:W-:Y:S02]  /*0260*/  FSETP.GT.AND P1, PT, R0.reuse, 8.50705917302346158658e+37, PT ;  /* 0x7e8000000000780b */ /* 0x041fe40003f24000 */
[----:B------:R-:W-:-:S02]  /*0270*/  FSETP.GEU.AND P3, PT, R0, 1.175494350822287508e-38, PT ;  /* 0x008000000000780b */ /* 0x000fc40003f6e000 */
[C---:B-1----:R-:W-:Y:S02]  /*0280*/  FSETP.GT.AND P2, PT, R2.reuse, 8.50705917302346158658e+37, PT ;  /* 0x7e8000000200780b */ /* 0x042fe40003f44000 */
[----:B------:R-:W-:-:S07]  /*0290*/  FSETP.GEU.AND P4, PT, R2, 1.175494350822287508e-38, PT ;  /* 0x008000000200780b */ /* 0x000fce0003f8e000 */
[----:B------:R-:W-:-:S04]  /*02a0*/  @P1 FMUL R0, R0, 0.25 ;  /* 0x3e80000000001820 */ /* 0x000fc80000400000 */
[----:B------:R-:W-:Y:S01]  /*02b0*/  @!P3 FMUL R0, R0, 16777216 ;  /* 0x4b8000000000b820 */ /* 0x000fe20000400000 */
[----:B------:R-:W-:-:S04]  /*02c0*/  @P2 FMUL R2, R2, 0.25 ;  /* 0x3e80000002022820 */ /* 0x000fc80000400000 */
[----:B------:R-:W-:Y:S01]  /*02d0*/  @!P4 FMUL R2, R2, 16777216 ;  /* 0x4b8000000202c820 */ /* 0x000fe20000400000 */
[----:B------:R-:W0:Y:S01]  /*02e0*/  MUFU.RCP R0, R0 ;  /* 0x0000000000007308 */ /* 0x000e220000001000 */
[----:B------:R-:W-:-:S07]  /*02f0*/  FSEL R5, R15, 1, P1 ;  /* 0x3f8000000f057808 */ /* 0x000fce0000800000 */
[----:B------:R-:W1:Y:S01]  /*0300*/  MUFU.RCP R2, R2 ;  /* 0x0000000200027308 */ /* 0x000e620000001000 */
[----:B------:R-:W-:Y:S01]  /*0310*/  FSEL R15, R15, 1, P2 ;  /* 0x3f8000000f0f7808 */ /* 0x000fe20001000000 */
[----:B------:R-:W-:Y:S01]  /*0320*/  @!P3 FMUL R5, R5, 16777216 ;  /* 0x4b8000000505b820 */ /* 0x000fe20000400000 */
[----:B----4-:R-:W-:-:S03]  /*0330*/  FADD R6, -R6, R8 ;  /* 0x0000000806067221 */ /* 0x010fc60000000100 */
[----:B------:R-:W-:Y:S01]  /*0340*/  @!P4 FMUL R15, R15, 16777216 ;  /* 0x4b8000000f0fc820 */ /* 0x000fe20000400000 */
[----:B0-----:R-:W-:Y:S01]  /*0350*/  FMUL R5, R0, R5 ;  /* 0x0000000500057220 */ /* 0x001fe20000400000 */
[----:B------:R-:W-:-:S03]  /*0360*/  FADD R7, -R7, R9 ;  /* 0x0000000907077221 */ /* 0x000fc60000000100 */
[----:B------:R-:W-:Y:S01]  /*0370*/  FMUL R5, R6, R5 ;  /* 0x0000000506057220 */ /* 0x000fe20000400000 */
[----:B-1----:R-:W-:-:S03]  /*0380*/  FMUL R4, R2, R15 ;  /* 0x0000000f02047220 */ /* 0x002fc60000400000 */
[----:B--2---:R-:W-:Y:S01]  /*0390*/  FFMA R10, R5, R12, R10 ;  /* 0x0000000c050a7223 */ /* 0x004fe2000000000a */
[----:B------:R-:W-:-:S03]  /*03a0*/  FMUL R4, R7, R4 ;  /* 0x0000000407047220 */ /* 0x000fc60000400000 */
[----:B------:R-:W-:Y:S01]  /*03b0*/  FADD R0, R10, 3 ;  /* 0x404000000a007421 */ /* 0x000fe20000000000 */
[----:B------:R-:W-:-:S04]  /*03c0*/  FFMA R11, R4, R13, R11 ;  /* 0x0000000d040b7223 */ /* 0x000fc8000000000b */
[C---:B------:R-:W-:Y:S01]  /*03d0*/  FSETP.GTU.AND P1, PT, R0.reuse, RZ, PT ;  /* 0x000000ff0000720b */ /* 0x040fe20003f2c000 */
[----:B------:R-:W0:Y:S01]  /*03e0*/  LDC.64 R4, c[0x0][0x210] ;  /* 0x00008400ff047b82 */ /* 0x000e220000000a00 */
[----:B------:R-:W-:Y:S02]  /*03f0*/  FADD R2, R11, 3 ;  /* 0x404000000b027421 */ /* 0x000fe40000000000 */
[----:B------:R-:W-:-:S03]  /*0400*/  FSEL R7, R0, RZ, P1 ;  /* 0x000000ff00077208 */ /* 0x000fc60000800000 */
[----:B------:R-:W-:-:S04]  /*0410*/  FSETP.GTU.AND P2, PT, R2, RZ, PT ;  /* 0x000000ff0200720b */ /* 0x000fc80003f4c000 */
[----:B------:R-:W-:Y:S02]  /*0420*/  FSEL R0, R2, RZ, P2 ;  /* 0x000000ff02007208 */ /* 0x000fe40001000000 */
[C---:B------:R-:W-:Y:S02]  /*0430*/  FSETP.GEU.AND P3, PT, R7.reuse, 6, PT ;  /* 0x40c000000700780b */ /* 0x040fe40003f6e000 */
[C---:B------:R-:W-:Y:S02]  /*0440*/  FSETP.GEU.AND P4, PT, R0.reuse, 6, PT ;  /* 0x40c000000000780b */ /* 0x040fe40003f8e000 */
[----:B------:R-:W-:Y:S02]  /*0450*/  FSETP.NAN.AND P1, PT, R7, R7, PT ;  /* 0x000000070700720b */ /* 0x000fe40003f28000 */
[----:B------:R-:W-:-:S07]  /*0460*/  FSETP.NAN.AND P2, PT, R0, R0, PT ;  /* 0x000000000000720b */ /* 0x000fce0003f48000 */
[----:B------:R-:W-:Y:S02]  /*0470*/  @P3 FSEL R7, R7, 6, P1 ;  /* 0x40c0000007073808 */ /* 0x000fe40000800000 */
[----:B------:R-:W-:Y:S01]  /*0480*/  @P4 FSEL R0, R0, 6, P2 ;  /* 0x40c0000000004808 */ /* 0x000fe20001000000 */
[----:B0-----:R-:W-:-:S04]  /*0490*/  IMAD.WIDE R2, R3, 0x4, R4 ;  /* 0x0000000403027825 */ /* 0x001fc800078e0204 */
[----:B------:R-:W-:Y:S01]  /*04a0*/  FMUL R7, R10, R7 ;  /* 0x000000070a077220 */ /* 0x000fe20000400000 */
[----:B------:R-:W-:Y:S01]  /*04b0*/  FMUL R0, R11, R0 ;  /* 0x000000000b007220 */ /* 0x000fe20000400000 */
[----:B------:R-:W-:Y:S06]  /*04c0*/  @P0 EXIT ;  /* 0x000000000000094d */ /* 0x000fec0003800000 */
[----:B------:R-:W-:Y:S01]  /*04d0*/  FMUL R4, R7, 0.16666667163372039795 ;  /* 0x3e2aaaab07047820 */ /* 0x000fe20000400000 */
[----:B------:R-:W-:-:S05]  /*04e0*/  FMUL R5, R0, 0.16666667163372039795 ;  /* 0x3e2aaaab00057820 */ /* 0x000fca0000400000 */
[----:B------:R-:W-:Y:S01]  /*04f0*/  STG.E.64 desc[UR4][R2.64], R4 ;  /* 0x0000000402007986 */ /* 0x000fe2000c101b04 */
[----:B------:R-:W-:Y:S05]  /*0500*/  EXIT ;  /* 0x000000000000794d */ /* 0x000fea0003800000 */
.L_x_0:
[----:B------:R-:W-:-:S00]  /*0510*/  BRA `(.L_x_0) ;  /* 0xfffffffc00fc7947 */ /* 0x000fc0000383ffff */
[----:B------:R-:W-:-:S00]  /*0520*/  NOP ;  /* 0x0000000000007918 */ /* 0x000fc00000000000 */
        /* <DEDUP_REMOVED lines=13> */
.L_x_1:


//--------------------- .nv.global.init           --------------------------
	.section	.nv.global.init,"aw",@progbits
.nv.global.init:
	.type		_$_str,@object
	.size		_$_str,(_$_str_$_2 - _$_str)
_$_str:
        /*0000*/ 	.byte	0x5f, 0x5f, 0x43, 0x55, 0x44, 0x41, 0x5f, 0x46, 0x54, 0x5a, 0x00
	.type		_$_str_$_2,@object
	.size		_$_str_$_2,(.L_1 - _$_str_$_2)
_$_str_$_2:
        /*000b*/ 	.byte	0x5f, 0x5f, 0x43, 0x55, 0x44, 0x41, 0x5f, 0x50, 0x52, 0x45, 0x43, 0x5f, 0x53, 0x51, 0x52, 0x54
        /*001b*/ 	.byte	0x00
.L_1:


//--------------------- .nv.constant0.triton_poi_fused__native_batch_norm_legit_no_training_add_div_hardtanh_mul_25 --------------------------
	.section	.nv.constant0.triton_poi_fused__native_batch_norm_legit_no_training_add_div_hardtanh_mul_25,"a",@progbits
	.sectionflags	@""
	.align	4
.nv.constant0.triton_poi_fused__native_batch_norm_legit_no_training_add_div_hardtanh_mul_25:
	.zero		580
